	.headerflags	@"EF_CUDA_TEXMODE_UNIFIED EF_CUDA_64BIT_ADDRESS EF_CUDA_ACCELERATORS EF_CUDA_SM90 EF_CUDA_VIRTUAL_SM(EF_CUDA_SM90)"
	.elftype	@"ET_EXEC"


//--------------------- .nv.info                  --------------------------
	.section	.nv.info,"",@"SHT_CUDA_INFO"
	.align	4


	//----- nvinfo : EIATTR_REGCOUNT
	.align		4
        /*0000*/ 	.byte	0x04, 0x2f
        /*0002*/ 	.short	(.L_2 - .L_1)
	.align		4
.L_1:
        /*0004*/ 	.word	index@(triton_per_fused_native_group_norm_25)
        /*0008*/ 	.word	0x00000015


	//----- nvinfo : EIATTR_MIN_STACK_SIZE
	.align		4
.L_2:
        /*000c*/ 	.byte	0x04, 0x12
        /*000e*/ 	.short	(.L_4 - .L_3)
	.align		4
.L_3:
        /*0010*/ 	.word	index@(triton_per_fused_native_group_norm_25)
        /*0014*/ 	.word	0x00000000


	//----- nvinfo : EIATTR_FRAME_SIZE
	.align		4
.L_4:
        /*0018*/ 	.byte	0x04, 0x11
        /*001a*/ 	.short	(.L_6 - .L_5)
	.align		4
.L_5:
        /*001c*/ 	.word	index@(triton_per_fused_native_group_norm_25)
        /*0020*/ 	.word	0x00000000


	//----- nvinfo : EIATTR_MIN_STACK_SIZE
	.align		4
.L_6:
        /*0024*/ 	.byte	0x04, 0x12
        /*0026*/ 	.short	(.L_8 - .L_7)
	.align		4
.L_7:
        /*0028*/ 	.word	index@(triton_per_fused_native_group_norm_25)
        /*002c*/ 	.word	0x00000000
.L_8:


//--------------------- .nv.info.triton_per_fused_native_group_norm_25 --------------------------
	.section	.nv.info.triton_per_fused_native_group_norm_25,"",@"SHT_CUDA_INFO"
	.sectionflags	@""
	.align	4


	//----- nvinfo : EIATTR_CUDA_API_VERSION
	.align		4
        /*0000*/ 	.byte	0x04, 0x37
        /*0002*/ 	.short	(.L_10 - .L_9)
.L_9:
        /*0004*/ 	.word	0x0000007c


	//----- nvinfo : EIATTR_KPARAM_INFO
	.align		4
.L_10:
        /*0008*/ 	.byte	0x04, 0x17
        /*000a*/ 	.short	(.L_12 - .L_11)
.L_11:
        /*000c*/ 	.word	0x00000000
        /*0010*/ 	.short	0x0005
        /*0012*/ 	.short	0x0024
        /*0014*/ 	.byte	0x00, 0xf0, 0x11, 0x00


	//----- nvinfo : EIATTR_KPARAM_INFO
	.align		4
.L_12:
        /*0018*/ 	.byte	0x04, 0x17
        /*001a*/ 	.short	(.L_14 - .L_13)
.L_13:
        /*001c*/ 	.word	0x00000000
        /*0020*/ 	.short	0x0004
        /*0022*/ 	.short	0x0020
        /*0024*/ 	.byte	0x00, 0xf0, 0x11, 0x00


	//----- nvinfo : EIATTR_KPARAM_INFO
	.align		4
.L_14:
        /*0028*/ 	.byte	0x04, 0x17
        /*002a*/ 	.short	(.L_16 - .L_15)
.L_15:
        /*002c*/ 	.word	0x00000000
        /*0030*/ 	.short	0x0003
        /*0032*/ 	.short	0x0018
        /*0034*/ 	.byte	0x00, 0xf4, 0x21, 0x00


	//----- nvinfo : EIATTR_KPARAM_INFO
	.align		4
.L_16:
        /*0038*/ 	.byte	0x04, 0x17
        /*003a*/ 	.short	(.L_18 - .L_17)
.L_17:
        /*003c*/ 	.word	0x00000000
        /*0040*/ 	.short	0x0002
        /*0042*/ 	.short	0x0010
        /*0044*/ 	.byte	0x00, 0xf4, 0x21, 0x00


	//----- nvinfo : EIATTR_KPARAM_INFO
	.align		4
.L_18:
        /*0048*/ 	.byte	0x04, 0x17
        /*004a*/ 	.short	(.L_20 - .L_19)
.L_19:
        /*004c*/ 	.word	0x00000000
        /*0050*/ 	.short	0x0001
        /*0052*/ 	.short	0x0008
        /*0054*/ 	.byte	0x00, 0xf4, 0x21, 0x00


	//----- nvinfo : EIATTR_KPARAM_INFO
	.align		4
.L_20:
        /*0058*/ 	.byte	0x04, 0x17
        /*005a*/ 	.short	(.L_22 - .L_21)
.L_21:
        /*005c*/ 	.word	0x00000000
        /*0060*/ 	.short	0x0000
        /*0062*/ 	.short	0x0000
        /*0064*/ 	.byte	0x00, 0xf4, 0x21, 0x00


	//----- nvinfo : EIATTR_SPARSE_MMA_MASK
	.align		4
.L_22:
        /*0068*/ 	.byte	0x03, 0x50
        /*006a*/ 	.short	0x0000


	//----- nvinfo : EIATTR_MAXREG_COUNT
	.align		4
        /*006c*/ 	.byte	0x03, 0x1b
        /*006e*/ 	.short	0x00ff


	//----- nvinfo : EIATTR_COOP_GROUP_MASK_REGIDS
	.align		4
        /*0070*/ 	.byte	0x04, 0x29
        /*0072*/ 	.short	(.L_24 - .L_23)


	//   ....[0]....
.L_23:
        /*0074*/ 	.word	0xffffffff


	//   ....[1]....
        /*0078*/ 	.word	0xffffffff


	//   ....[2]....
        /*007c*/ 	.word	0xffffffff


	//   ....[3]....
        /*0080*/ 	.word	0xffffffff


	//   ....[4]....
        /*0084*/ 	.word	0xffffffff


	//   ....[5]....
        /*0088*/ 	.word	0xffffffff


	//   ....[6]....
        /*008c*/ 	.word	0xffffffff


	//   ....[7]....
        /*0090*/ 	.word	0xffffffff


	//   ....[8]....
        /*0094*/ 	.word	0xffffffff


	//   ....[9]....
        /*0098*/ 	.word	0xffffffff


	//   ....[10]....
        /*009c*/ 	.word	0xffffffff


	//   ....[11]....
        /*00a0*/ 	.word	0xffffffff


	//   ....[12]....
        /*00a4*/ 	.word	0xffffffff


	//   ....[13]....
        /*00a8*/ 	.word	0xffffffff


	//----- nvinfo : EIATTR_COOP_GROUP_INSTR_OFFSETS
	.align		4
.L_24:
        /*00ac*/ 	.byte	0x04, 0x28
        /*00ae*/ 	.short	(.L_26 - .L_25)


	//   ....[0]....
.L_25:
        /*00b0*/ 	.word	0x000001d0


	//   ....[1]....
        /*00b4*/ 	.word	0x000001f0


	//   ....[2]....
        /*00b8*/ 	.word	0x00000220


	//   ....[3]....
        /*00bc*/ 	.word	0x00000240


	//   ....[4]....
        /*00c0*/ 	.word	0x00000260


	//   ....[5]....
        /*00c4*/ 	.word	0x000002c0


	//   ....[6]....
        /*00c8*/ 	.word	0x000002e0


	//   ....[7]....
        /*00cc*/ 	.word	0x000003d0


	//   ....[8]....
        /*00d0*/ 	.word	0x000003f0


	//   ....[9]....
        /*00d4*/ 	.word	0x00000410


	//   ....[10]....
        /*00d8*/ 	.word	0x00000430


	//   ....[11]....
        /*00dc*/ 	.word	0x00000460


	//   ....[12]....
        /*00e0*/ 	.word	0x000004f0


	//   ....[13]....
        /*00e4*/ 	.word	0x00000510


	//----- nvinfo : EIATTR_EXIT_INSTR_OFFSETS
	.align		4
.L_26:
        /*00e8*/ 	.byte	0x04, 0x1c
        /*00ea*/ 	.short	(.L_28 - .L_27)


	//   ....[0]....
.L_27:
        /*00ec*/ 	.word	0x000005f0


	//   ....[1]....
        /*00f0*/ 	.word	0x00000610


	//----- nvinfo : EIATTR_REQNTID
	.align		4
.L_28:
        /*00f4*/ 	.byte	0x04, 0x10
        /*00f6*/ 	.short	(.L_30 - .L_29)
.L_29:
        /*00f8*/ 	.word	0x00000080
        /*00fc*/ 	.word	0x00000001
        /*0100*/ 	.word	0x00000001


	//----- nvinfo : EIATTR_CBANK_PARAM_SIZE
	.align		4
.L_30:
        /*0104*/ 	.byte	0x03, 0x19
        /*0106*/ 	.short	0x0028


	//----- nvinfo : EIATTR_PARAM_CBANK
	.align		4
        /*0108*/ 	.byte	0x04, 0x0a
        /*010a*/ 	.short	(.L_32 - .L_31)
	.align		4
.L_31:
        /*010c*/ 	.word	index@(.nv.constant0.triton_per_fused_native_group_norm_25)
        /*0110*/ 	.short	0x0210
        /*0112*/ 	.short	0x0028


	//----- nvinfo : EIATTR_SW_WAR
	.align		4
.L_32:
        /*0114*/ 	.byte	0x04, 0x36
        /*0116*/ 	.short	(.L_34 - .L_33)
.L_33:
        /*0118*/ 	.word	0x00000008
.L_34:


//--------------------- .nv.callgraph             --------------------------
	.section	.nv.callgraph,"",@"SHT_CUDA_CALLGRAPH"
	.align	4
	.sectionentsize	8
	.align		4
        /*0000*/ 	.word	0x00000000
	.align		4
        /*0004*/ 	.word	0xffffffff
	.align		4
        /*0008*/ 	.word	0x00000000
	.align		4
        /*000c*/ 	.word	0xfffffffe
	.align		4
        /*0010*/ 	.word	0x00000000
	.align		4
        /*0014*/ 	.word	0xfffffffd
	.align		4
        /*0018*/ 	.word	0x00000000
	.align		4
        /*001c*/ 	.word	0xfffffffc


//--------------------- .nv.constant4             --------------------------
	.section	.nv.constant4,"a",@progbits
	.align	8
	.align		8
.nv.constant4:
        /*0000*/ 	.dword	_$_str


//--------------------- .text.triton_per_fused_native_group_norm_25 --------------------------
	.section	.text.triton_per_fused_native_group_norm_25,"ax",@progbits
	.sectionflags	@"SHF_BARRIERS=1"
	.align	128
        .global         triton_per_fused_native_group_norm_25
        .type           triton_per_fused_native_group_norm_25,@function
        .size           triton_per_fused_native_group_norm_25,(.L_x_1 - triton_per_fused_native_group_norm_25)
        .other          triton_per_fused_native_group_norm_25,@"STO_CUDA_ENTRY STV_DEFAULT"
triton_per_fused_native_group_norm_25:
.text.triton_per_fused_native_group_norm_25:
[----:B------:R-:W0:Y:S02]  /*0000*/  LDC R1, c[0x0][0x28] ;  /* 0x00000a00ff017b82 */ /* 0x000e240000000800 */
[----:B------:R-:W1:Y:S01]  /*0010*/  S2R R0, SR_CTAID.X ;  /* 0x0000000000007919 */ /* 0x000e620000002500 */
[----:B------:R-:W2:Y:S01]  /*0020*/  LDC.64 R2, c[0x0][0x210] ;  /* 0x00008400ff027b82 */ /* 0x000ea20000000a00 */
[----:B------:R-:W-:Y:S01]  /*0030*/  ULDC.64 UR6, c[0x0][0x208] ;  /* 0x0000820000067ab9 */ /* 0x000fe20000000a00 */
[----:B------:R-:W3:Y:S01]  /*0040*/  S2R R12, SR_TID.X ;  /* 0x00000000000c7919 */ /* 0x000ee20000002100 */
[----:B-1----:R-:W-:Y:S02]  /*0050*/  SHF.R.S32.HI R5, RZ, 0x1f, R0 ;  /* 0x0000001fff057819 */ /* 0x002fe40000011400 */
[C---:B---3--:R-:W-:Y:S02]  /*0060*/  SHF.L.U32 R4, R12.reuse, 0x7, RZ ;  /* 0x000000070c047819 */ /* 0x048fe400000006ff */
[----:B------:R-:W-:Y:S02]  /*0070*/  LEA.HI R5, R5, R0, RZ, 0x5 ;  /* 0x0000000005057211 */ /* 0x000fe400078f28ff */
[----:B------:R-:W-:-:S02]  /*0080*/  SHF.L.U32 R9, R12, 0x2, RZ ;  /* 0x000000020c097819 */ /* 0x000fc400000006ff */
[----:B------:R-:W-:Y:S02]  /*0090*/  LOP3.LUT R4, R4, 0x3f00, RZ, 0xc0, !PT ;  /* 0x00003f0004047812 */ /* 0x000fe400078ec0ff */
[C---:B------:R-:W-:Y:S02]  /*00a0*/  LOP3.LUT R7, R5.reuse, 0x1fffffe0, RZ, 0xc0, !PT ;  /* 0x1fffffe005077812 */ /* 0x040fe400078ec0ff */
[----:B------:R-:W-:Y:S02]  /*00b0*/  LOP3.LUT R4, R4, 0x4, R9, 0xf8, !PT ;  /* 0x0000000404047812 */ /* 0x000fe400078ef809 */
[----:B------:R-:W-:Y:S02]  /*00c0*/  SHF.L.U32 R5, R5, 0x9, RZ ;  /* 0x0000000905057819 */ /* 0x000fe400000006ff */
[----:B------:R-:W-:Y:S02]  /*00d0*/  IADD3 R7, -R7, R0, RZ ;  /* 0x0000000007077210 */ /* 0x000fe40007ffe1ff */
[----:B------:R-:W-:-:S02]  /*00e0*/  LOP3.LUT R5, R5, 0xffffc000, RZ, 0xc0, !PT ;  /* 0xffffc00005057812 */ /* 0x000fc400078ec0ff */
[----:B------:R-:W-:-:S04]  /*00f0*/  LEA R4, R7, R4, 0x3 ;  /* 0x0000000407047211 */ /* 0x000fc800078e18ff */
[----:B------:R-:W-:-:S05]  /*0100*/  IADD3 R5, R5, R4, RZ ;  /* 0x0000000405057210 */ /* 0x000fca0007ffe0ff */
[----:B--2---:R-:W-:-:S05]  /*0110*/  IMAD.WIDE R2, R5, 0x4, R2 ;  /* 0x0000000405027825 */ /* 0x004fca00078e0202 */
[----:B------:R-:W2:Y:S01]  /*0120*/  LDG.E.128 R4, desc[UR6][R2.64] ;  /* 0x0000000602047981 */ /* 0x000ea2000c1e1d00 */
[----:B------:R-:W1:Y:S01]  /*0130*/  S2UR UR5, SR_CgaCtaId ;  /* 0x00000000000579c3 */ /* 0x000e620000008800 */
[C---:B------:R-:W-:Y:S01]  /*0140*/  LOP3.LUT P1, RZ, R12.reuse, 0x1f, RZ, 0xc0, !PT ;  /* 0x0000001f0cff7812 */ /* 0x040fe2000782c0ff */
[----:B------:R-:W-:Y:S01]  /*0150*/  UMOV UR4, 0x400 ;  /* 0x0000040000047882 */ /* 0x000fe20000000000 */
[C---:B------:R-:W-:Y:S02]  /*0160*/  ISETP.GE.AND P2, PT, R12.reuse, 0x4, PT ;  /* 0x000000040c00780c */ /* 0x040fe40003f46270 */
[----:B------:R-:W-:-:S04]  /*0170*/  LOP3.LUT P0, RZ, R12, 0x3, RZ, 0xc0, !PT ;  /* 0x000000030cff7812 */ /* 0x000fc8000780c0ff */
[----:B------:R-:W-:Y:S01]  /*0180*/  ISETP.LT.AND P0, PT, R12, 0x4, !P0 ;  /* 0x000000040c00780c */ /* 0x000fe20004701270 */
[----:B-1----:R-:W-:Y:S01]  /*0190*/  UPRMT UR4, UR5, 0x654, UR4 ;  /* 0x0000065405047896 */ /* 0x002fe20008000004 */
[----:B--2---:R-:W-:-:S04]  /*01a0*/  FADD R11, R4, R5 ;  /* 0x00000005040b7221 */ /* 0x004fc80000000000 */
[----:B------:R-:W-:-:S04]  /*01b0*/  FADD R14, R6, R11 ;  /* 0x0000000b060e7221 */ /* 0x000fc80000000000 */
[----:B------:R-:W-:-:S05]  /*01c0*/  FADD R14, R7, R14 ;  /* 0x0000000e070e7221 */ /* 0x000fca0000000000 */
[----:B------:R-:W1:Y:S02]  /*01d0*/  SHFL.BFLY PT, R11, R14, 0x10, 0x1f ;  /* 0x0e001f000e0b7f89 */ /* 0x000e6400000e0000 */
[----:B-1----:R-:W-:-:S05]  /*01e0*/  FADD R11, R14, R11 ;  /* 0x0000000b0e0b7221 */ /* 0x002fca0000000000 */
[----:B------:R-:W1:Y:S02]  /*01f0*/  SHFL.BFLY PT, R16, R11, 0x8, 0x1f ;  /* 0x0d001f000b107f89 */ /* 0x000e6400000e0000 */
[----:B-1----:R-:W-:Y:S01]  /*0200*/  FADD R16, R11, R16 ;  /* 0x000000100b107221 */ /* 0x002fe20000000000 */
[----:B------:R-:W-:-:S04]  /*0210*/  SHF.R.U32.HI R11, RZ, 0x3, R12 ;  /* 0x00000003ff0b7819 */ /* 0x000fc8000001160c */
[----:B------:R-:W1:Y:S02]  /*0220*/  SHFL.BFLY PT, R13, R16, 0x4, 0x1f ;  /* 0x0c801f00100d7f89 */ /* 0x000e6400000e0000 */
[----:B-1----:R-:W-:-:S05]  /*0230*/  FADD R13, R16, R13 ;  /* 0x0000000d100d7221 */ /* 0x002fca0000000000 */
[----:B------:R-:W1:Y:S02]  /*0240*/  SHFL.BFLY PT, R18, R13, 0x2, 0x1f ;  /* 0x0c401f000d127f89 */ /* 0x000e6400000e0000 */
[----:B-1----:R-:W-:-:S05]  /*0250*/  FADD R18, R13, R18 ;  /* 0x000000120d127221 */ /* 0x002fca0000000000 */
[----:B------:R-:W1:Y:S02]  /*0260*/  SHFL.BFLY PT, R3, R18, 0x1, 0x1f ;  /* 0x0c201f0012037f89 */ /* 0x000e6400000e0000 */
[----:B-1----:R-:W-:Y:S01]  /*0270*/  FADD R2, R18, R3 ;  /* 0x0000000312027221 */ /* 0x002fe20000000000 */
[----:B------:R-:W-:-:S05]  /*0280*/  LOP3.LUT R3, R11, 0xc, RZ, 0xc0, !PT ;  /* 0x0000000c0b037812 */ /* 0x000fca00078ec0ff */
[----:B------:R-:W-:Y:S01]  /*0290*/  @!P1 STS [R3+UR4], R2 ;  /* 0x0000000203009988 */ /* 0x000fe20008000804 */
[----:B------:R-:W-:Y:S06]  /*02a0*/  BAR.SYNC.DEFER_BLOCKING 0x0 ;  /* 0x0000000000007b1d */ /* 0x000fec0000010000 */
[----:B------:R-:W1:Y:S04]  /*02b0*/  @!P2 LDS R10, [R9+UR4] ;  /* 0x00000004090aa984 */ /* 0x000e680008000800 */
[----:B-1----:R-:W1:Y:S02]  /*02c0*/  SHFL.BFLY PT, R11, R10, 0x2, 0x1f ;  /* 0x0c401f000a0b7f89 */ /* 0x002e6400000e0000 */
[----:B-1----:R-:W-:-:S05]  /*02d0*/  FADD R11, R10, R11 ;  /* 0x0000000b0a0b7221 */ /* 0x002fca0000000000 */
[----:B------:R-:W1:Y:S02]  /*02e0*/  SHFL.BFLY PT, R14, R11, 0x1, 0x1f ;  /* 0x0c201f000b0e7f89 */ /* 0x000e6400000e0000 */
[----:B-1----:R-:W-:-:S05]  /*02f0*/  FADD R14, R11, R14 ;  /* 0x0000000e0b0e7221 */ /* 0x002fca0000000000 */
[----:B------:R-:W-:Y:S01]  /*0300*/  @P0 STS [R9+UR4], R14 ;  /* 0x0000000e09000988 */ /* 0x000fe20008000804 */
[----:B------:R-:W-:Y:S06]  /*0310*/  BAR.SYNC.DEFER_BLOCKING 0x0 ;  /* 0x0000000000007b1d */ /* 0x000fec0000010000 */
[----:B------:R-:W1:Y:S02]  /*0320*/  LDS R2, [UR4] ;  /* 0x00000004ff027984 */ /* 0x000e640008000800 */
[----:B-1----:R-:W-:-:S04]  /*0330*/  FADD R2, RZ, R2 ;  /* 0x00000002ff027221 */ /* 0x002fc80000000000 */
[----:B------:R-:W-:-:S04]  /*0340*/  FMUL R2, R2, 0.001953125 ;  /* 0x3b00000002027820 */ /* 0x000fc80000400000 */
[--C-:B------:R-:W-:Y:S01]  /*0350*/  FADD R5, R5, -R2.reuse ;  /* 0x8000000205057221 */ /* 0x100fe20000000000 */
[--C-:B------:R-:W-:Y:S01]  /*0360*/  FADD R4, R4, -R2.reuse ;  /* 0x8000000204047221 */ /* 0x100fe20000000000 */
[--C-:B------:R-:W-:Y:S01]  /*0370*/  FADD R6, R6, -R2.reuse ;  /* 0x8000000206067221 */ /* 0x100fe20000000000 */
[----:B------:R-:W-:Y:S01]  /*0380*/  FADD R7, R7, -R2 ;  /* 0x8000000207077221 */ /* 0x000fe20000000000 */
[----:B------:R-:W-:-:S04]  /*0390*/  FMUL R5, R5, R5 ;  /* 0x0000000505057220 */ /* 0x000fc80000400000 */
[----:B------:R-:W-:-:S04]  /*03a0*/  FFMA R5, R4, R4, R5 ;  /* 0x0000000404057223 */ /* 0x000fc80000000005 */
[----:B------:R-:W-:-:S04]  /*03b0*/  FFMA R6, R6, R6, R5 ;  /* 0x0000000606067223 */ /* 0x000fc80000000005 */
[----:B------:R-:W-:-:S05]  /*03c0*/  FFMA R6, R7, R7, R6 ;  /* 0x0000000707067223 */ /* 0x000fca0000000006 */
[----:B------:R-:W1:Y:S02]  /*03d0*/  SHFL.BFLY PT, R5, R6, 0x10, 0x1f ;  /* 0x0e001f0006057f89 */ /* 0x000e6400000e0000 */
[----:B-1----:R-:W-:-:S05]  /*03e0*/  FADD R5, R6, R5 ;  /* 0x0000000506057221 */ /* 0x002fca0000000000 */
[----:B------:R-:W1:Y:S02]  /*03f0*/  SHFL.BFLY PT, R4, R5, 0x8, 0x1f ;  /* 0x0d001f0005047f89 */ /* 0x000e6400000e0000 */
[----:B-1----:R-:W-:-:S05]  /*0400*/  FADD R4, R5, R4 ;  /* 0x0000000405047221 */ /* 0x002fca0000000000 */
[----:B------:R-:W1:Y:S02]  /*0410*/  SHFL.BFLY PT, R7, R4, 0x4, 0x1f ;  /* 0x0c801f0004077f89 */ /* 0x000e6400000e0000 */
[----:B-1----:R-:W-:-:S05]  /*0420*/  FADD R7, R4, R7 ;  /* 0x0000000704077221 */ /* 0x002fca0000000000 */
[----:B------:R-:W1:Y:S02]  /*0430*/  SHFL.BFLY PT, R10, R7, 0x2, 0x1f ;  /* 0x0c401f00070a7f89 */ /* 0x000e6400000e0000 */
[----:B-1----:R-:W-:Y:S02]  /*0440*/  FADD R10, R7, R10 ;  /* 0x0000000a070a7221 */ /* 0x002fe40000000000 */
[----:B------:R-:W1:Y:S03]  /*0450*/  LDC.64 R6, c[0x0][0x218] ;  /* 0x00008600ff067b82 */ /* 0x000e660000000a00 */
[----:B------:R-:W2:Y:S01]  /*0460*/  SHFL.BFLY PT, R11, R10, 0x1, 0x1f ;  /* 0x0c201f000a0b7f89 */ /* 0x000ea200000e0000 */
[----:B-1----:R-:W-:-:S04]  /*0470*/  IMAD.WIDE R6, R0, 0x4, R6 ;  /* 0x0000000400067825 */ /* 0x002fc800078e0206 */
[----:B--2---:R-:W-:Y:S01]  /*0480*/  FADD R14, R10, R11 ;  /* 0x0000000b0a0e7221 */ /* 0x004fe20000000000 */
[----:B------:R-:W-:Y:S08]  /*0490*/  BAR.SYNC.DEFER_BLOCKING 0x0 ;  /* 0x0000000000007b1d */ /* 0x000ff00000010000 */
[----:B------:R-:W1:Y:S01]  /*04a0*/  LDC.64 R10, c[0x0][0x220] ;  /* 0x00008800ff0a7b82 */ /* 0x000e620000000a00 */
[----:B------:R2:W-:Y:S07]  /*04b0*/  @!P1 STS [R3+UR4], R14 ;  /* 0x0000000e03009988 */ /* 0x0005ee0008000804 */
[----:B------:R-:W-:Y:S01]  /*04c0*/  BAR.SYNC.DEFER_BLOCKING 0x0 ;  /* 0x0000000000007b1d */ /* 0x000fe20000010000 */
[----:B--2---:R-:W-:-:S05]  /*04d0*/  HFMA2.MMA R14, -RZ, RZ, 0.875, 0 ;  /* 0x3b000000ff0e7435 */ /* 0x004fca00000001ff */
[----:B------:R-:W2:Y:S04]  /*04e0*/  @!P2 LDS R8, [R9+UR4] ;  /* 0x000000040908a984 */ /* 0x000ea80008000800 */
[----:B--2---:R-:W2:Y:S02]  /*04f0*/  SHFL.BFLY PT, R5, R8, 0x2, 0x1f ;  /* 0x0c401f0008057f89 */ /* 0x004ea400000e0000 */
[----:B--2---:R-:W-:-:S05]  /*0500*/  FADD R13, R8, R5 ;  /* 0x00000005080d7221 */ /* 0x004fca0000000000 */
[----:B------:R-:W2:Y:S02]  /*0510*/  SHFL.BFLY PT, R4, R13, 0x1, 0x1f ;  /* 0x0c201f000d047f89 */ /* 0x000ea400000e0000 */
[----:B--2---:R-:W-:Y:S02]  /*0520*/  FADD R16, R13, R4 ;  /* 0x000000040d107221 */ /* 0x004fe40000000000 */
[----:B------:R-:W2:Y:S03]  /*0530*/  LDC.64 R4, c[0x0][0x228] ;  /* 0x00008a00ff047b82 */ /* 0x000ea60000000a00 */
[----:B------:R1:W-:Y:S05]  /*0540*/  @P0 STS [R9+UR4], R16 ;  /* 0x0000001009000988 */ /* 0x0003ea0008000804 */
[----:B------:R-:W-:Y:S01]  /*0550*/  BAR.SYNC.DEFER_BLOCKING 0x0 ;  /* 0x0000000000007b1d */ /* 0x000fe20000010000 */
[----:B------:R-:W-:Y:S01]  /*0560*/  LOP3.LUT P0, RZ, R12, 0x7f, RZ, 0xc0, !PT ;  /* 0x0000007f0cff7812 */ /* 0x000fe2000780c0ff */
[----:B-1----:R-:W-:-:S04]  /*0570*/  IMAD.WIDE R8, R0, 0x4, R10 ;  /* 0x0000000400087825 */ /* 0x002fc800078e020a */
[----:B--2---:R-:W-:Y:S01]  /*0580*/  IMAD.WIDE R4, R0, 0x4, R4 ;  /* 0x0000000400047825 */ /* 0x004fe200078e0204 */
[----:B------:R-:W1:Y:S03]  /*0590*/  LDS R15, [UR4] ;  /* 0x00000004ff0f7984 */ /* 0x000e660008000800 */
[----:B-1----:R-:W-:-:S04]  /*05a0*/  FADD R15, RZ, R15 ;  /* 0x0000000fff0f7221 */ /* 0x002fc80000000000 */
[----:B------:R-:W-:-:S06]  /*05b0*/  FFMA R3, R15, R14, 9.9999997473787516356e-06 ;  /* 0x3727c5ac0f037423 */ /* 0x000fcc000000000e */
[----:B------:R-:W1:Y:S02]  /*05c0*/  MUFU.RSQ R3, R3 ;  /* 0x0000000300037308 */ /* 0x000e640000001400 */
[----:B-1----:R1:W-:Y:S04]  /*05d0*/  @!P0 STG.E desc[UR6][R4.64], R3 ;  /* 0x0000000304008986 */ /* 0x0023e8000c101906 */
[----:B------:R1:W-:Y:S01]  /*05e0*/  @!P0 STG.E desc[UR6][R6.64], R2 ;  /* 0x0000000206008986 */ /* 0x0003e2000c101906 */
[----:B------:R-:W-:Y:S05]  /*05f0*/  @P0 EXIT ;  /* 0x000000000000094d */ /* 0x000fea0003800000 */
[----:B------:R-:W-:Y:S01]  /*0600*/  STG.E desc[UR6][R8.64], R15 ;  /* 0x0000000f08007986 */ /* 0x000fe2000c101906 */
[----:B------:R-:W-:Y:S05]  /*0610*/  EXIT ;  /* 0x000000000000794d */ /* 0x000fea0003800000 */
.L_x_0:
[----:B------:R-:W-:-:S00]  /*0620*/  BRA `(.L_x_0) ;  /* 0xfffffffc00fc7947 */ /* 0x000fc0000383ffff */
[----:B------:R-:W-:-:S00]  /*0630*/  NOP ;  /* 0x0000000000007918 */ /* 0x000fc00000000000 */
        /* <DEDUP_REMOVED lines=12> */
.L_x_1:


//--------------------- .nv.global.init           --------------------------
	.section	.nv.global.init,"aw",@progbits
.nv.global.init:
	.type		_$_str,@object
	.size		_$_str,(.L_0 - _$_str)
_$_str:
        /*0000*/ 	.byte	0x5f, 0x5f, 0x43, 0x55, 0x44, 0x41, 0x5f, 0x46, 0x54, 0x5a, 0x00
.L_0:


//--------------------- .nv.shared.triton_per_fused_native_group_norm_25 --------------------------
	.section	.nv.shared.triton_per_fused_native_group_norm_25,"aw",@nobits
	.sectionflags	@""
	.align	16
	.zero		1024


//--------------------- .nv.constant0.triton_per_fused_native_group_norm_25 --------------------------
	.section	.nv.constant0.triton_per_fused_native_group_norm_25,"a",@progbits
	.sectionflags	@""
	.align	4
.nv.constant0.triton_per_fused_native_group_norm_25:
	.zero		568
